	.headerflags	@"EF_CUDA_TEXMODE_UNIFIED EF_CUDA_64BIT_ADDRESS EF_CUDA_ACCELERATORS EF_CUDA_SM90 EF_CUDA_VIRTUAL_SM(EF_CUDA_SM90)"
	.elftype	@"ET_EXEC"


//--------------------- .nv.info                  --------------------------
	.section	.nv.info,"",@"SHT_CUDA_INFO"
	.align	4


	//----- nvinfo : EIATTR_REGCOUNT
	.align		4
        /*0000*/ 	.byte	0x04, 0x2f
        /*0002*/ 	.short	(.L_2 - .L_1)
	.align		4
.L_1:
        /*0004*/ 	.word	index@(triton_per_fused_log_mean_mul_neg_sigmoid_0)
        /*0008*/ 	.word	0x00000017


	//----- nvinfo : EIATTR_MIN_STACK_SIZE
	.align		4
.L_2:
        /*000c*/ 	.byte	0x04, 0x12
        /*000e*/ 	.short	(.L_4 - .L_3)
	.align		4
.L_3:
        /*0010*/ 	.word	index@(triton_per_fused_log_mean_mul_neg_sigmoid_0)
        /*0014*/ 	.word	0x00000000


	//----- nvinfo : EIATTR_FRAME_SIZE
	.align		4
.L_4:
        /*0018*/ 	.byte	0x04, 0x11
        /*001a*/ 	.short	(.L_6 - .L_5)
	.align		4
.L_5:
        /*001c*/ 	.word	index@(triton_per_fused_log_mean_mul_neg_sigmoid_0)
        /*0020*/ 	.word	0x00000000


	//----- nvinfo : EIATTR_MIN_STACK_SIZE
	.align		4
.L_6:
        /*0024*/ 	.byte	0x04, 0x12
        /*0026*/ 	.short	(.L_8 - .L_7)
	.align		4
.L_7:
        /*0028*/ 	.word	index@(triton_per_fused_log_mean_mul_neg_sigmoid_0)
        /*002c*/ 	.word	0x00000000
.L_8:


//--------------------- .nv.info.triton_per_fused_log_mean_mul_neg_sigmoid_0 --------------------------
	.section	.nv.info.triton_per_fused_log_mean_mul_neg_sigmoid_0,"",@"SHT_CUDA_INFO"
	.sectionflags	@""
	.align	4


	//----- nvinfo : EIATTR_CUDA_API_VERSION
	.align		4
        /*0000*/ 	.byte	0x04, 0x37
        /*0002*/ 	.short	(.L_10 - .L_9)
.L_9:
        /*0004*/ 	.word	0x0000007c


	//----- nvinfo : EIATTR_KPARAM_INFO
	.align		4
.L_10:
        /*0008*/ 	.byte	0x04, 0x17
        /*000a*/ 	.short	(.L_12 - .L_11)
.L_11:
        /*000c*/ 	.word	0x00000000
        /*0010*/ 	.short	0x0003
        /*0012*/ 	.short	0x0018
        /*0014*/ 	.byte	0x00, 0xf0, 0x11, 0x00


	//----- nvinfo : EIATTR_KPARAM_INFO
	.align		4
.L_12:
        /*0018*/ 	.byte	0x04, 0x17
        /*001a*/ 	.short	(.L_14 - .L_13)
.L_13:
        /*001c*/ 	.word	0x00000000
        /*0020*/ 	.short	0x0002
        /*0022*/ 	.short	0x0010
        /*0024*/ 	.byte	0x00, 0xf4, 0x21, 0x00


	//----- nvinfo : EIATTR_KPARAM_INFO
	.align		4
.L_14:
        /*0028*/ 	.byte	0x04, 0x17
        /*002a*/ 	.short	(.L_16 - .L_15)
.L_15:
        /*002c*/ 	.word	0x00000000
        /*0030*/ 	.short	0x0001
        /*0032*/ 	.short	0x0008
        /*0034*/ 	.byte	0x00, 0xf4, 0x21, 0x00


	//----- nvinfo : EIATTR_KPARAM_INFO
	.align		4
.L_16:
        /*0038*/ 	.byte	0x04, 0x17
        /*003a*/ 	.short	(.L_18 - .L_17)
.L_17:
        /*003c*/ 	.word	0x00000000
        /*0040*/ 	.short	0x0000
        /*0042*/ 	.short	0x0000
        /*0044*/ 	.byte	0x00, 0xf4, 0x21, 0x00


	//----- nvinfo : EIATTR_SPARSE_MMA_MASK
	.align		4
.L_18:
        /*0048*/ 	.byte	0x03, 0x50
        /*004a*/ 	.short	0x0000


	//----- nvinfo : EIATTR_MAXREG_COUNT
	.align		4
        /*004c*/ 	.byte	0x03, 0x1b
        /*004e*/ 	.short	0x00ff


	//----- nvinfo : EIATTR_COOP_GROUP_MASK_REGIDS
	.align		4
        /*0050*/ 	.byte	0x04, 0x29
        /*0052*/ 	.short	(.L_20 - .L_19)


	//   ....[0]....
.L_19:
        /*0054*/ 	.word	0xffffffff


	//   ....[1]....
        /*0058*/ 	.word	0xffffffff


	//   ....[2]....
        /*005c*/ 	.word	0xffffffff


	//   ....[3]....
        /*0060*/ 	.word	0xffffffff


	//   ....[4]....
        /*0064*/ 	.word	0xffffffff


	//   ....[5]....
        /*0068*/ 	.word	0xffffffff


	//----- nvinfo : EIATTR_COOP_GROUP_INSTR_OFFSETS
	.align		4
.L_20:
        /*006c*/ 	.byte	0x04, 0x28
        /*006e*/ 	.short	(.L_22 - .L_21)


	//   ....[0]....
.L_21:
        /*0070*/ 	.word	0x00000ad0


	//   ....[1]....
        /*0074*/ 	.word	0x00000af0


	//   ....[2]....
        /*0078*/ 	.word	0x00000b20


	//   ....[3]....
        /*007c*/ 	.word	0x00000b60


	//   ....[4]....
        /*0080*/ 	.word	0x00000b80


	//   ....[5]....
        /*0084*/ 	.word	0x00000bf0


	//----- nvinfo : EIATTR_EXIT_INSTR_OFFSETS
	.align		4
.L_22:
        /*0088*/ 	.byte	0x04, 0x1c
        /*008a*/ 	.short	(.L_24 - .L_23)


	//   ....[0]....
.L_23:
        /*008c*/ 	.word	0x00000c60


	//   ....[1]....
        /*0090*/ 	.word	0x00000cb0


	//----- nvinfo : EIATTR_REQNTID
	.align		4
.L_24:
        /*0094*/ 	.byte	0x04, 0x10
        /*0096*/ 	.short	(.L_26 - .L_25)
.L_25:
        /*0098*/ 	.word	0x00000040
        /*009c*/ 	.word	0x00000001
        /*00a0*/ 	.word	0x00000001


	//----- nvinfo : EIATTR_CBANK_PARAM_SIZE
	.align		4
.L_26:
        /*00a4*/ 	.byte	0x03, 0x19
        /*00a6*/ 	.short	0x001c


	//----- nvinfo : EIATTR_PARAM_CBANK
	.align		4
        /*00a8*/ 	.byte	0x04, 0x0a
        /*00aa*/ 	.short	(.L_28 - .L_27)
	.align		4
.L_27:
        /*00ac*/ 	.word	index@(.nv.constant0.triton_per_fused_log_mean_mul_neg_sigmoid_0)
        /*00b0*/ 	.short	0x0210
        /*00b2*/ 	.short	0x001c


	//----- nvinfo : EIATTR_SW_WAR
	.align		4
.L_28:
        /*00b4*/ 	.byte	0x04, 0x36
        /*00b6*/ 	.short	(.L_30 - .L_29)
.L_29:
        /*00b8*/ 	.word	0x00000008
.L_30:


//--------------------- .nv.callgraph             --------------------------
	.section	.nv.callgraph,"",@"SHT_CUDA_CALLGRAPH"
	.align	4
	.sectionentsize	8
	.align		4
        /*0000*/ 	.word	0x00000000
	.align		4
        /*0004*/ 	.word	0xffffffff
	.align		4
        /*0008*/ 	.word	0x00000000
	.align		4
        /*000c*/ 	.word	0xfffffffe
	.align		4
        /*0010*/ 	.word	0x00000000
	.align		4
        /*0014*/ 	.word	0xfffffffd
	.align		4
        /*0018*/ 	.word	0x00000000
	.align		4
        /*001c*/ 	.word	0xfffffffc


//--------------------- .nv.constant4             --------------------------
	.section	.nv.constant4,"a",@progbits
	.align	8
	.align		8
.nv.constant4:
        /*0000*/ 	.dword	_$_str


//--------------------- .text.triton_per_fused_log_mean_mul_neg_sigmoid_0 --------------------------
	.section	.text.triton_per_fused_log_mean_mul_neg_sigmoid_0,"ax",@progbits
	.sectionflags	@"SHF_BARRIERS=1"
	.align	128
        .global         triton_per_fused_log_mean_mul_neg_sigmoid_0
        .type           triton_per_fused_log_mean_mul_neg_sigmoid_0,@function
        .size           triton_per_fused_log_mean_mul_neg_sigmoid_0,(.L_x_1 - triton_per_fused_log_mean_mul_neg_sigmoid_0)
        .other          triton_per_fused_log_mean_mul_neg_sigmoid_0,@"STO_CUDA_ENTRY STV_DEFAULT"
triton_per_fused_log_mean_mul_neg_sigmoid_0:
.text.triton_per_fused_log_mean_mul_neg_sigmoid_0:
[----:B------:R-:W0:Y:S02]  /*0000*/  LDC R1, c[0x0][0x28] ;  /* 0x00000a00ff017b82 */ /* 0x000e240000000800 */
[----:B------:R-:W1:Y:S01]  /*0010*/  S2R R15, SR_TID.X ;  /* 0x00000000000f7919 */ /* 0x000e620000002100 */
[----:B------:R-:W2:Y:S01]  /*0020*/  LDC.64 R8, c[0x0][0x218] ;  /* 0x00008600ff087b82 */ /* 0x000ea20000000a00 */
[----:B------:R-:W-:-:S07]  /*0030*/  ULDC.64 UR6, c[0x0][0x208] ;  /* 0x0000820000067ab9 */ /* 0x000fce0000000a00 */
[----:B------:R-:W3:Y:S01]  /*0040*/  LDC.64 R4, c[0x0][0x220] ;  /* 0x00008800ff047b82 */ /* 0x000ee20000000a00 */
[----:B-1----:R-:W-:-:S04]  /*0050*/  SHF.L.U32 R2, R15, 0x2, RZ ;  /* 0x000000020f027819 */ /* 0x002fc800000006ff */
[----:B------:R-:W-:-:S05]  /*0060*/  LOP3.LUT R3, R2, 0xfc, RZ, 0xc0, !PT ;  /* 0x000000fc02037812 */ /* 0x000fca00078ec0ff */
[----:B--2---:R-:W-:-:S04]  /*0070*/  IMAD.WIDE.U32 R8, R3, 0x4, R8 ;  /* 0x0000000403087825 */ /* 0x004fc800078e0008 */
[----:B---3--:R-:W-:Y:S02]  /*0080*/  IMAD.WIDE.U32 R4, R3, 0x4, R4 ;  /* 0x0000000403047825 */ /* 0x008fe400078e0004 */
[----:B------:R-:W2:Y:S04]  /*0090*/  LDG.E.128 R8, desc[UR6][R8.64] ;  /* 0x0000000608087981 */ /* 0x000ea8000c1e1d00 */
[----:B------:R-:W3:Y:S01]  /*00a0*/  LDG.E.128 R4, desc[UR6][R4.64] ;  /* 0x0000000604047981 */ /* 0x000ee2000c1e1d00 */
[----:B------:R-:W-:Y:S01]  /*00b0*/  MOV R20, 0x3e055027 ;  /* 0x3e05502700147802 */ /* 0x000fe20000000f00 */
[----:B------:R-:W1:Y:S01]  /*00c0*/  S2UR UR5, SR_CgaCtaId ;  /* 0x00000000000579c3 */ /* 0x000e620000008800 */
[----:B------:R-:W-:Y:S02]  /*00d0*/  UMOV UR4, 0x400 ;  /* 0x0000040000047882 */ /* 0x000fe40000000000 */
[----:B-1----:R-:W-:Y:S01]  /*00e0*/  UPRMT UR4, UR5, 0x654, UR4 ;  /* 0x0000065405047896 */ /* 0x002fe20008000004 */
[----:B--2---:R-:W-:-:S02]  /*00f0*/  LOP3.LUT R3, R8, 0x80000000, RZ, 0x3c, !PT ;  /* 0x8000000008037812 */ /* 0x004fc400078e3cff */
[----:B------:R-:W-:-:S03]  /*0100*/  LOP3.LUT R0, R9, 0x80000000, RZ, 0x3c, !PT ;  /* 0x8000000009007812 */ /* 0x000fc600078e3cff */
[----:B---3--:R-:W-:-:S04]  /*0110*/  FFMA R3, R3, R4, RZ ;  /* 0x0000000403037223 */ /* 0x008fc800000000ff */
[----:B------:R-:W-:Y:S01]  /*0120*/  FMUL R13, R3, 1.4426950216293334961 ;  /* 0x3fb8aa3b030d7820 */ /* 0x000fe20000400000 */
[----:B------:R-:W-:Y:S01]  /*0130*/  LOP3.LUT R3, R10, 0x80000000, RZ, 0x3c, !PT ;  /* 0x800000000a037812 */ /* 0x000fe200078e3cff */
[----:B------:R-:W-:Y:S01]  /*0140*/  FFMA R10, R0, R5, RZ ;  /* 0x00000005000a7223 */ /* 0x000fe200000000ff */
[----:B------:R-:W-:Y:S02]  /*0150*/  LOP3.LUT R0, R11, 0x80000000, RZ, 0x3c, !PT ;  /* 0x800000000b007812 */ /* 0x000fe400078e3cff */
[----:B------:R-:W-:Y:S01]  /*0160*/  FSETP.GEU.AND P0, PT, R13, -126, PT ;  /* 0xc2fc00000d00780b */ /* 0x000fe20003f0e000 */
[----:B------:R-:W-:Y:S01]  /*0170*/  FFMA R3, R3, R6, RZ ;  /* 0x0000000603037223 */ /* 0x000fe200000000ff */
[----:B------:R-:W-:Y:S01]  /*0180*/  FMUL R10, R10, 1.4426950216293334961 ;  /* 0x3fb8aa3b0a0a7820 */ /* 0x000fe20000400000 */
[----:B------:R-:W-:Y:S02]  /*0190*/  FFMA R0, R0, R7, RZ ;  /* 0x0000000700007223 */ /* 0x000fe400000000ff */
[----:B------:R-:W-:-:S02]  /*01a0*/  FMUL R4, R3, 1.4426950216293334961 ;  /* 0x3fb8aa3b03047820 */ /* 0x000fc40000400000 */
[----:B------:R-:W-:Y:S01]  /*01b0*/  FSETP.GEU.AND P1, PT, R10, -126, PT ;  /* 0xc2fc00000a00780b */ /* 0x000fe20003f2e000 */
[----:B------:R-:W-:Y:S02]  /*01c0*/  FMUL R6, R0, 1.4426950216293334961 ;  /* 0x3fb8aa3b00067820 */ /* 0x000fe40000400000 */
[----:B------:R-:W-:-:S03]  /*01d0*/  FSETP.GEU.AND P2, PT, R4, -126, PT ;  /* 0xc2fc00000400780b */ /* 0x000fc60003f4e000 */
[----:B------:R-:W-:Y:S01]  /*01e0*/  FSETP.GEU.AND P3, PT, R6, -126, PT ;  /* 0xc2fc00000600780b */ /* 0x000fe20003f6e000 */
[----:B------:R-:W-:-:S04]  /*01f0*/  @!P0 FMUL R13, R13, 0.5 ;  /* 0x3f0000000d0d8820 */ /* 0x000fc80000400000 */
[----:B------:R-:W1:Y:S02]  /*0200*/  MUFU.EX2 R0, R13 ;  /* 0x0000000d00007308 */ /* 0x000e640000000800 */
[----:B------:R-:W-:-:S03]  /*0210*/  @!P1 FMUL R10, R10, 0.5 ;  /* 0x3f0000000a0a9820 */ /* 0x000fc60000400000 */
[----:B------:R-:W-:-:S03]  /*0220*/  @!P2 FMUL R4, R4, 0.5 ;  /* 0x3f0000000404a820 */ /* 0x000fc60000400000 */
[----:B------:R-:W2:Y:S01]  /*0230*/  MUFU.EX2 R3, R10 ;  /* 0x0000000a00037308 */ /* 0x000ea20000000800 */
[----:B------:R-:W-:Y:S01]  /*0240*/  @!P3 FMUL R6, R6, 0.5 ;  /* 0x3f0000000606b820 */ /* 0x000fe20000400000 */
[----:B-1----:R-:W-:-:S06]  /*0250*/  @!P0 FMUL R0, R0, R0 ;  /* 0x0000000000008220 */ /* 0x002fcc0000400000 */
[----:B------:R-:W1:Y:S01]  /*0260*/  MUFU.EX2 R5, R4 ;  /* 0x0000000400057308 */ /* 0x000e620000000800 */
[----:B------:R-:W-:Y:S01]  /*0270*/  FADD R0, R0, 1 ;  /* 0x3f80000000007421 */ /* 0x000fe20000000000 */
[----:B--2---:R-:W-:-:S06]  /*0280*/  @!P1 FMUL R3, R3, R3 ;  /* 0x0000000303039220 */ /* 0x004fcc0000400000 */
[----:B------:R2:W3:Y:S01]  /*0290*/  MUFU.EX2 R7, R6 ;  /* 0x0000000600077308 */ /* 0x0004e20000000800 */
[----:B------:R-:W-:Y:S01]  /*02a0*/  FSETP.GT.AND P0, PT, R0, 8.50705917302346158658e+37, PT ;  /* 0x7e8000000000780b */ /* 0x000fe20003f04000 */
[----:B------:R-:W-:Y:S01]  /*02b0*/  FADD R3, R3, 1 ;  /* 0x3f80000003037421 */ /* 0x000fe20000000000 */
[----:B-1----:R-:W-:-:S04]  /*02c0*/  @!P2 FMUL R5, R5, R5 ;  /* 0x000000050505a220 */ /* 0x002fc80000400000 */
[----:B------:R-:W-:Y:S01]  /*02d0*/  FSETP.GT.AND P1, PT, R3, 8.50705917302346158658e+37, PT ;  /* 0x7e8000000300780b */ /* 0x000fe20003f24000 */
[----:B--2---:R-:W-:Y:S01]  /*02e0*/  HFMA2.MMA R6, -RZ, RZ, 1.625, 0 ;  /* 0x3e800000ff067435 */ /* 0x004fe200000001ff */
[----:B------:R-:W-:-:S05]  /*02f0*/  FADD R8, R5, 1 ;  /* 0x3f80000005087421 */ /* 0x000fca0000000000 */
[----:B------:R-:W-:Y:S01]  /*0300*/  @P0 FMUL R0, R0, 0.25 ;  /* 0x3e80000000000820 */ /* 0x000fe20000400000 */
[----:B---3--:R-:W-:Y:S01]  /*0310*/  @!P3 FMUL R7, R7, R7 ;  /* 0x000000070707b220 */ /* 0x008fe20000400000 */
[----:B------:R-:W-:-:S03]  /*0320*/  FSETP.GT.AND P2, PT, R8, 8.50705917302346158658e+37, PT ;  /* 0x7e8000000800780b */ /* 0x000fc60003f44000 */
[----:B------:R-:W-:Y:S01]  /*0330*/  FADD R7, R7, 1 ;  /* 0x3f80000007077421 */ /* 0x000fe20000000000 */
[----:B------:R-:W1:Y:S01]  /*0340*/  MUFU.RCP R0, R0 ;  /* 0x0000000000007308 */ /* 0x000e620000001000 */
[----:B------:R-:W-:Y:S01]  /*0350*/  @P1 FMUL R3, R3, 0.25 ;  /* 0x3e80000003031820 */ /* 0x000fe20000400000 */
[C---:B------:R-:W-:Y:S02]  /*0360*/  FSEL R5, R6.reuse, 1, P0 ;  /* 0x3f80000006057808 */ /* 0x040fe40000000000 */
[----:B------:R-:W-:Y:S02]  /*0370*/  FSETP.GT.AND P3, PT, R7, 8.50705917302346158658e+37, PT ;  /* 0x7e8000000700780b */ /* 0x000fe40003f64000 */
[----:B------:R-:W-:Y:S02]  /*0380*/  FSEL R4, R6, 1, P1 ;  /* 0x3f80000006047808 */ /* 0x000fe40000800000 */
[----:B------:R-:W2:Y:S01]  /*0390*/  MUFU.RCP R3, R3 ;  /* 0x0000000300037308 */ /* 0x000ea20000001000 */
[----:B------:R-:W-:Y:S01]  /*03a0*/  @P2 FMUL R8, R8, 0.25 ;  /* 0x3e80000008082820 */ /* 0x000fe20000400000 */
[----:B------:R-:W-:-:S02]  /*03b0*/  FSEL R9, R6, 1, P2 ;  /* 0x3f80000006097808 */ /* 0x000fc40001000000 */
[----:B------:R-:W-:Y:S01]  /*03c0*/  FSEL R6, R6, 1, P3 ;  /* 0x3f80000006067808 */ /* 0x000fe20001800000 */
[----:B-1----:R-:W-:-:S03]  /*03d0*/  FMUL R0, R0, R5 ;  /* 0x0000000500007220 */ /* 0x002fc60000400000 */
[----:B------:R-:W1:Y:S01]  /*03e0*/  MUFU.RCP R8, R8 ;  /* 0x0000000800087308 */ /* 0x000e620000001000 */
[----:B------:R-:W-:Y:S01]  /*03f0*/  @P3 FMUL R7, R7, 0.25 ;  /* 0x3e80000007073820 */ /* 0x000fe20000400000 */
[----:B------:R-:W-:Y:S01]  /*0400*/  FSETP.GEU.AND P0, PT, R0, 1.175494350822287508e-38, PT ;  /* 0x008000000000780b */ /* 0x000fe20003f0e000 */
[----:B--2---:R-:W-:-:S05]  /*0410*/  FMUL R3, R3, R4 ;  /* 0x0000000403037220 */ /* 0x004fca0000400000 */
[----:B------:R-:W2:Y:S01]  /*0420*/  MUFU.RCP R7, R7 ;  /* 0x0000000700077308 */ /* 0x000ea20000001000 */
[----:B------:R-:W-:Y:S01]  /*0430*/  FSETP.GEU.AND P1, PT, R3, 1.175494350822287508e-38, PT ;  /* 0x008000000300780b */ /* 0x000fe20003f2e000 */
[----:B-1----:R-:W-:-:S03]  /*0440*/  FMUL R5, R8, R9 ;  /* 0x0000000908057220 */ /* 0x002fc60000400000 */
[----:B------:R-:W-:Y:S02]  /*0450*/  FSEL R8, RZ, -23, P1 ;  /* 0xc1b80000ff087808 */ /* 0x000fe40000800000 */
[----:B------:R-:W-:Y:S01]  /*0460*/  @!P0 FMUL R0, R0, 8388608 ;  /* 0x4b00000000008820 */ /* 0x000fe20000400000 */
[----:B------:R-:W-:Y:S02]  /*0470*/  FSEL R9, RZ, -23, P0 ;  /* 0xc1b80000ff097808 */ /* 0x000fe40000000000 */
[----:B------:R-:W-:Y:S01]  /*0480*/  FSETP.GEU.AND P2, PT, R5, 1.175494350822287508e-38, PT ;  /* 0x008000000500780b */ /* 0x000fe20003f4e000 */
[----:B--2---:R-:W-:Y:S01]  /*0490*/  FMUL R4, R7, R6 ;  /* 0x0000000607047220 */ /* 0x004fe20000400000 */
[----:B------:R-:W-:Y:S02]  /*04a0*/  IADD3 R6, R0, -0x3f2aaaab, RZ ;  /* 0xc0d5555500067810 */ /* 0x000fe40007ffe0ff */
[----:B------:R-:W-:Y:S01]  /*04b0*/  @!P1 FMUL R3, R3, 8388608 ;  /* 0x4b00000003039820 */ /* 0x000fe20000400000 */
[----:B------:R-:W-:-:S02]  /*04c0*/  FSEL R13, RZ, -23, P2 ;  /* 0xc1b80000ff0d7808 */ /* 0x000fc40001000000 */
[----:B------:R-:W-:Y:S02]  /*04d0*/  FSETP.GEU.AND P3, PT, R4, 1.175494350822287508e-38, PT ;  /* 0x008000000400780b */ /* 0x000fe40003f6e000 */
[----:B------:R-:W-:Y:S02]  /*04e0*/  IADD3 R7, R3, -0x3f2aaaab, RZ ;  /* 0xc0d5555503077810 */ /* 0x000fe40007ffe0ff */
[----:B------:R-:W-:Y:S02]  /*04f0*/  LOP3.LUT R11, R6, 0xff800000, RZ, 0xc0, !PT ;  /* 0xff800000060b7812 */ /* 0x000fe400078ec0ff */
[----:B------:R-:W-:Y:S01]  /*0500*/  @!P2 FMUL R5, R5, 8388608 ;  /* 0x4b0000000505a820 */ /* 0x000fe20000400000 */
[----:B------:R-:W-:Y:S02]  /*0510*/  LOP3.LUT R10, R7, 0xff800000, RZ, 0xc0, !PT ;  /* 0xff800000070a7812 */ /* 0x000fe400078ec0ff */
[----:B------:R-:W-:Y:S02]  /*0520*/  I2FP.F32.S32 R6, R11 ;  /* 0x0000000b00067245 */ /* 0x000fe40000201400 */
[----:B------:R-:W-:-:S02]  /*0530*/  IADD3 R14, R5, -0x3f2aaaab, RZ ;  /* 0xc0d55555050e7810 */ /* 0x000fc40007ffe0ff */
[----:B------:R-:W-:Y:S01]  /*0540*/  I2FP.F32.S32 R7, R10 ;  /* 0x0000000a00077245 */ /* 0x000fe20000201400 */
[----:B------:R-:W-:Y:S01]  /*0550*/  @!P3 FMUL R4, R4, 8388608 ;  /* 0x4b0000000404b820 */ /* 0x000fe20000400000 */
[----:B------:R-:W-:Y:S01]  /*0560*/  LOP3.LUT R16, R14, 0xff800000, RZ, 0xc0, !PT ;  /* 0xff8000000e107812 */ /* 0x000fe200078ec0ff */
[----:B------:R-:W-:Y:S01]  /*0570*/  FFMA.FTZ R9, R6, 1.1920928955078125e-07, R9 ;  /* 0x3400000006097823 */ /* 0x000fe20000010009 */
[----:B------:R-:W-:Y:S01]  /*0580*/  FSEL R17, RZ, -23, P3 ;  /* 0xc1b80000ff117808 */ /* 0x000fe20001800000 */
[----:B------:R-:W-:Y:S01]  /*0590*/  FFMA.FTZ R8, R7, 1.1920928955078125e-07, R8 ;  /* 0x3400000007087823 */ /* 0x000fe20000010008 */
[----:B------:R-:W-:Y:S02]  /*05a0*/  IADD3 R18, R4, -0x3f2aaaab, RZ ;  /* 0xc0d5555504127810 */ /* 0x000fe40007ffe0ff */
[----:B------:R-:W-:Y:S02]  /*05b0*/  I2FP.F32.S32 R14, R16 ;  /* 0x00000010000e7245 */ /* 0x000fe40000201400 */
[----:B------:R-:W-:-:S02]  /*05c0*/  LOP3.LUT R19, R18, 0xff800000, RZ, 0xc0, !PT ;  /* 0xff80000012137812 */ /* 0x000fc400078ec0ff */
[----:B------:R-:W-:Y:S01]  /*05d0*/  ISETP.GE.U32.AND P1, PT, R0, 0x7f800000, PT ;  /* 0x7f8000000000780c */ /* 0x000fe20003f26070 */
[----:B------:R-:W-:Y:S01]  /*05e0*/  FFMA.FTZ R7, R14, 1.1920928955078125e-07, R13 ;  /* 0x340000000e077823 */ /* 0x000fe2000001000d */
[----:B------:R-:W-:Y:S02]  /*05f0*/  IADD3 R14, R0, -R11, RZ ;  /* 0x8000000b000e7210 */ /* 0x000fe40007ffe0ff */
[----:B------:R-:W-:Y:S02]  /*0600*/  IADD3 R13, R3, -R10, RZ ;  /* 0x8000000a030d7210 */ /* 0x000fe40007ffe0ff */
[----:B------:R-:W-:Y:S01]  /*0610*/  IADD3 R11, R5, -R16, RZ ;  /* 0x80000010050b7210 */ /* 0x000fe20007ffe0ff */
[----:B------:R-:W-:Y:S01]  /*0620*/  FADD R14, R14, -1 ;  /* 0xbf8000000e0e7421 */ /* 0x000fe20000000000 */
[----:B------:R-:W-:Y:S01]  /*0630*/  IADD3 R10, R4, -R19, RZ ;  /* 0x80000013040a7210 */ /* 0x000fe20007ffe0ff */
[----:B------:R-:W-:Y:S01]  /*0640*/  FADD R13, R13, -1 ;  /* 0xbf8000000d0d7421 */ /* 0x000fe20000000000 */
[----:B------:R-:W-:Y:S01]  /*0650*/  I2FP.F32.S32 R18, R19 ;  /* 0x0000001300127245 */ /* 0x000fe20000201400 */
[----:B------:R-:W-:Y:S01]  /*0660*/  FADD R11, R11, -1 ;  /* 0xbf8000000b0b7421 */ /* 0x000fe20000000000 */
[----:B------:R-:W-:Y:S01]  /*0670*/  ISETP.GE.U32.AND P4, PT, R3, 0x7f800000, PT ;  /* 0x7f8000000300780c */ /* 0x000fe20003f86070 */
[----:B------:R-:W-:Y:S01]  /*0680*/  FADD R10, R10, -1 ;  /* 0xbf8000000a0a7421 */ /* 0x000fe20000000000 */
[-C--:B------:R-:W-:Y:S01]  /*0690*/  FFMA.FTZ R16, R13, -R20.reuse, 0.14084610342979431152 ;  /* 0x3e1039f60d107423 */ /* 0x080fe20000010814 */
[----:B------:R-:W-:Y:S01]  /*06a0*/  FFMA.FTZ R6, R18, 1.1920928955078125e-07, R17 ;  /* 0x3400000012067823 */ /* 0x000fe20000010011 */
[-C--:B------:R-:W-:Y:S01]  /*06b0*/  FFMA.FTZ R17, R14, -R20.reuse, 0.14084610342979431152 ;  /* 0x3e1039f60e117423 */ /* 0x080fe20000010814 */
[-C--:B------:R-:W-:Y:S01]  /*06c0*/  FFMA.FTZ R18, R11, -R20.reuse, 0.14084610342979431152 ;  /* 0x3e1039f60b127423 */ /* 0x080fe20000010814 */
[----:B------:R-:W-:Y:S01]  /*06d0*/  FFMA.FTZ R19, R10, -R20, 0.14084610342979431152 ;  /* 0x3e1039f60a137423 */ /* 0x000fe20000010814 */
[----:B------:R-:W-:Y:S01]  /*06e0*/  FFMA.FTZ R16, R13, R16, -0.12148627638816833496 ;  /* 0xbdf8cdcc0d107423 */ /* 0x000fe20000010010 */
[----:B------:R-:W-:Y:S01]  /*06f0*/  FFMA.FTZ R17, R14, R17, -0.12148627638816833496 ;  /* 0xbdf8cdcc0e117423 */ /* 0x000fe20000010011 */
[----:B------:R-:W-:Y:S01]  /*0700*/  FFMA.FTZ R18, R11, R18, -0.12148627638816833496 ;  /* 0xbdf8cdcc0b127423 */ /* 0x000fe20000010012 */
[----:B------:R-:W-:Y:S01]  /*0710*/  FFMA.FTZ R19, R10, R19, -0.12148627638816833496 ;  /* 0xbdf8cdcc0a137423 */ /* 0x000fe20000010013 */
[----:B------:R-:W-:Y:S01]  /*0720*/  FFMA.FTZ R16, R13, R16, 0.13980610668659210205 ;  /* 0x3e0f29550d107423 */ /* 0x000fe20000010010 */
[----:B------:R-:W-:Y:S01]  /*0730*/  FFMA.FTZ R17, R14, R17, 0.13980610668659210205 ;  /* 0x3e0f29550e117423 */ /* 0x000fe20000010011 */
[----:B------:R-:W-:Y:S01]  /*0740*/  FFMA.FTZ R18, R11, R18, 0.13980610668659210205 ;  /* 0x3e0f29550b127423 */ /* 0x000fe20000010012 */
[----:B------:R-:W-:Y:S01]  /*0750*/  FFMA.FTZ R19, R10, R19, 0.13980610668659210205 ;  /* 0x3e0f29550a137423 */ /* 0x000fe20000010013 */
[----:B------:R-:W-:Y:S01]  /*0760*/  FFMA.FTZ R16, R13, R16, -0.16684235632419586182 ;  /* 0xbe2ad8b90d107423 */ /* 0x000fe20000010010 */
[----:B------:R-:W-:Y:S01]  /*0770*/  FFMA.FTZ R17, R14, R17, -0.16684235632419586182 ;  /* 0xbe2ad8b90e117423 */ /* 0x000fe20000010011 */
[----:B------:R-:W-:Y:S01]  /*0780*/  FFMA.FTZ R18, R11, R18, -0.16684235632419586182 ;  /* 0xbe2ad8b90b127423 */ /* 0x000fe20000010012 */
[----:B------:R-:W-:Y:S01]  /*0790*/  FFMA.FTZ R19, R10, R19, -0.16684235632419586182 ;  /* 0xbe2ad8b90a137423 */ /* 0x000fe20000010013 */
[----:B------:R-:W-:Y:S01]  /*07a0*/  FFMA.FTZ R16, R13, R16, 0.20012299716472625732 ;  /* 0x3e4ced0b0d107423 */ /* 0x000fe20000010010 */
[----:B------:R-:W-:Y:S01]  /*07b0*/  FFMA.FTZ R17, R14, R17, 0.20012299716472625732 ;  /* 0x3e4ced0b0e117423 */ /* 0x000fe20000010011 */
[----:B------:R-:W-:Y:S01]  /*07c0*/  FFMA.FTZ R18, R11, R18, 0.20012299716472625732 ;  /* 0x3e4ced0b0b127423 */ /* 0x000fe20000010012 */
[----:B------:R-:W-:Y:S01]  /*07d0*/  FFMA.FTZ R19, R10, R19, 0.20012299716472625732 ;  /* 0x3e4ced0b0a137423 */ /* 0x000fe20000010013 */
[----:B------:R-:W-:Y:S01]  /*07e0*/  FFMA.FTZ R16, R13, R16, -0.24999669194221496582 ;  /* 0xbe7fff220d107423 */ /* 0x000fe20000010010 */
[----:B------:R-:W-:Y:S01]  /*07f0*/  FFMA.FTZ R17, R14, R17, -0.24999669194221496582 ;  /* 0xbe7fff220e117423 */ /* 0x000fe20000010011 */
[----:B------:R-:W-:Y:S01]  /*0800*/  FFMA.FTZ R18, R11, R18, -0.24999669194221496582 ;  /* 0xbe7fff220b127423 */ /* 0x000fe20000010012 */
[----:B------:R-:W-:Y:S01]  /*0810*/  FFMA.FTZ R19, R10, R19, -0.24999669194221496582 ;  /* 0xbe7fff220a137423 */ /* 0x000fe20000010013 */
[----:B------:R-:W-:Y:S01]  /*0820*/  FFMA.FTZ R16, R13, R16, 0.33333182334899902344 ;  /* 0x3eaaaa780d107423 */ /* 0x000fe20000010010 */
[----:B------:R-:W-:Y:S01]  /*0830*/  FFMA.FTZ R17, R14, R17, 0.33333182334899902344 ;  /* 0x3eaaaa780e117423 */ /* 0x000fe20000010011 */
[----:B------:R-:W-:Y:S01]  /*0840*/  FFMA.FTZ R18, R11, R18, 0.33333182334899902344 ;  /* 0x3eaaaa780b127423 */ /* 0x000fe20000010012 */
[----:B------:R-:W-:Y:S01]  /*0850*/  FFMA.FTZ R19, R10, R19, 0.33333182334899902344 ;  /* 0x3eaaaa780a137423 */ /* 0x000fe20000010013 */
[----:B------:R-:W-:Y:S01]  /*0860*/  ISETP.GE.U32.AND P3, PT, R5, 0x7f800000, PT ;  /* 0x7f8000000500780c */ /* 0x000fe20003f66070 */
[----:B------:R-:W-:Y:S01]  /*0870*/  FFMA.FTZ R17, R14, R17, -0.5 ;  /* 0xbf0000000e117423 */ /* 0x000fe20000010011 */
[----:B------:R-:W-:Y:S01]  /*0880*/  FFMA.FTZ R18, R11, R18, -0.5 ;  /* 0xbf0000000b127423 */ /* 0x000fe20000010012 */
[----:B------:R-:W-:Y:S01]  /*0890*/  FFMA.FTZ R19, R10, R19, -0.5 ;  /* 0xbf0000000a137423 */ /* 0x000fe20000010013 */
[----:B------:R-:W-:Y:S01]  /*08a0*/  FFMA.FTZ R16, R13, R16, -0.5 ;  /* 0xbf0000000d107423 */ /* 0x000fe20000010010 */
[----:B------:R-:W-:Y:S01]  /*08b0*/  FMUL R17, R14, R17 ;  /* 0x000000110e117220 */ /* 0x000fe20000400000 */
[----:B------:R-:W-:Y:S01]  /*08c0*/  FMUL R18, R11, R18 ;  /* 0x000000120b127220 */ /* 0x000fe20000400000 */
[----:B------:R-:W-:Y:S01]  /*08d0*/  FMUL R19, R10, R19 ;  /* 0x000000130a137220 */ /* 0x000fe20000400000 */
[----:B------:R-:W-:Y:S01]  /*08e0*/  ISETP.GE.U32.AND P0, PT, R4, 0x7f800000, PT ;  /* 0x7f8000000400780c */ /* 0x000fe20003f06070 */
[----:B------:R-:W-:Y:S01]  /*08f0*/  FMUL R16, R13, R16 ;  /* 0x000000100d107220 */ /* 0x000fe20000400000 */
[----:B------:R-:W-:Y:S01]  /*0900*/  FFMA.FTZ R14, R14, R17, R14 ;  /* 0x000000110e0e7223 */ /* 0x000fe2000001000e */
[----:B------:R-:W-:Y:S01]  /*0910*/  FFMA.FTZ R18, R11, R18, R11 ;  /* 0x000000120b127223 */ /* 0x000fe2000001000b */
[----:B------:R-:W-:Y:S01]  /*0920*/  FFMA.FTZ R19, R10, R19, R10 ;  /* 0x000000130a137223 */ /* 0x000fe2000001000a */
[----:B------:R-:W-:Y:S01]  /*0930*/  FFMA.FTZ R13, R13, R16, R13 ;  /* 0x000000100d0d7223 */ /* 0x000fe2000001000d */
[----:B------:R-:W-:Y:S01]  /*0940*/  @P1 MOV R11, 0x7f800000 ;  /* 0x7f800000000b1802 */ /* 0x000fe20000000f00 */
[----:B------:R-:W-:Y:S01]  /*0950*/  FFMA.FTZ R9, R9, 0.69314718246459960938, R14 ;  /* 0x3f31721809097823 */ /* 0x000fe2000001000e */
[----:B------:R-:W-:Y:S01]  /*0960*/  @P4 MOV R10, 0x7f800000 ;  /* 0x7f800000000a4802 */ /* 0x000fe20000000f00 */
[----:B------:R-:W-:Y:S01]  /*0970*/  FFMA.FTZ R8, R8, 0.69314718246459960938, R13 ;  /* 0x3f31721808087823 */ /* 0x000fe2000001000d */
[----:B------:R-:W-:Y:S01]  /*0980*/  @P3 MOV R14, 0x7f800000 ;  /* 0x7f800000000e3802 */ /* 0x000fe20000000f00 */
[C---:B------:R-:W-:Y:S01]  /*0990*/  @P1 FFMA.FTZ R9, R0.reuse, R11, +INF ;  /* 0x7f80000000091423 */ /* 0x040fe2000001000b */
[----:B------:R-:W-:Y:S01]  /*09a0*/  FSETP.NEU.AND P2, PT, R0, RZ, PT ;  /* 0x000000ff0000720b */ /* 0x000fe20003f4d000 */
[C---:B------:R-:W-:Y:S01]  /*09b0*/  @P4 FFMA.FTZ R8, R3.reuse, R10, +INF ;  /* 0x7f80000003084423 */ /* 0x040fe2000001000a */
[----:B------:R-:W-:Y:S01]  /*09c0*/  FSETP.NEU.AND P1, PT, R3, RZ, PT ;  /* 0x000000ff0300720b */ /* 0x000fe20003f2d000 */
[----:B------:R-:W-:Y:S01]  /*09d0*/  FFMA.FTZ R7, R7, 0.69314718246459960938, R18 ;  /* 0x3f31721807077823 */ /* 0x000fe20000010012 */
[----:B------:R-:W-:Y:S01]  /*09e0*/  @P0 MOV R3, 0x7f800000 ;  /* 0x7f80000000030802 */ /* 0x000fe20000000f00 */
[C---:B------:R-:W-:Y:S01]  /*09f0*/  @P3 FFMA.FTZ R7, R5.reuse, R14, +INF ;  /* 0x7f80000005073423 */ /* 0x040fe2000001000e */
[----:B------:R-:W-:Y:S01]  /*0a00*/  FSETP.NEU.AND P4, PT, R5, RZ, PT ;  /* 0x000000ff0500720b */ /* 0x000fe20003f8d000 */
[----:B------:R-:W-:Y:S01]  /*0a10*/  FFMA.FTZ R6, R6, 0.69314718246459960938, R19 ;  /* 0x3f31721806067823 */ /* 0x000fe20000010013 */
[----:B------:R-:W-:Y:S01]  /*0a20*/  FSEL R9, R9, -INF , P2 ;  /* 0xff80000009097808 */ /* 0x000fe20001000000 */
[----:B------:R-:W-:Y:S01]  /*0a30*/  @P0 FFMA.FTZ R6, R4, R3, +INF ;  /* 0x7f80000004060423 */ /* 0x000fe20000010003 */
[----:B------:R-:W-:-:S02]  /*0a40*/  FSEL R8, R8, -INF , P1 ;  /* 0xff80000008087808 */ /* 0x000fc40000800000 */
[----:B------:R-:W-:Y:S02]  /*0a50*/  FSETP.NEU.AND P1, PT, R4, RZ, PT ;  /* 0x000000ff0400720b */ /* 0x000fe40003f2d000 */
[----:B------:R-:W-:Y:S01]  /*0a60*/  FSEL R7, R7, -INF , P4 ;  /* 0xff80000007077808 */ /* 0x000fe20002000000 */
[----:B------:R-:W-:Y:S01]  /*0a70*/  FADD R8, R8, R9 ;  /* 0x0000000908087221 */ /* 0x000fe20000000000 */
[----:B------:R-:W-:Y:S02]  /*0a80*/  FSEL R6, R6, -INF , P1 ;  /* 0xff80000006067808 */ /* 0x000fe40000800000 */
[----:B------:R-:W-:Y:S01]  /*0a90*/  LOP3.LUT P0, RZ, R15, 0x1f, RZ, 0xc0, !PT ;  /* 0x0000001f0fff7812 */ /* 0x000fe2000780c0ff */
[----:B------:R-:W-:Y:S01]  /*0aa0*/  FADD R7, R7, R8 ;  /* 0x0000000807077221 */ /* 0x000fe20000000000 */
[----:B------:R-:W-:-:S03]  /*0ab0*/  ISETP.GE.AND P1, PT, R15, 0x2, PT ;  /* 0x000000020f00780c */ /* 0x000fc60003f26270 */
[----:B------:R-:W-:-:S05]  /*0ac0*/  FADD R6, R6, R7 ;  /* 0x0000000706067221 */ /* 0x000fca0000000000 */
[----:B------:R-:W1:Y:S02]  /*0ad0*/  SHFL.BFLY PT, R3, R6, 0x10, 0x1f ;  /* 0x0e001f0006037f89 */ /* 0x000e6400000e0000 */
[----:B-1----:R-:W-:-:S05]  /*0ae0*/  FADD R3, R6, R3 ;  /* 0x0000000306037221 */ /* 0x002fca0000000000 */
[----:B------:R-:W1:Y:S02]  /*0af0*/  SHFL.BFLY PT, R0, R3, 0x8, 0x1f ;  /* 0x0d001f0003007f89 */ /* 0x000e6400000e0000 */
[----:B-1----:R-:W-:Y:S01]  /*0b00*/  FADD R0, R3, R0 ;  /* 0x0000000003007221 */ /* 0x002fe20000000000 */
[----:B------:R-:W-:-:S04]  /*0b10*/  SHF.R.U32.HI R3, RZ, 0x3, R15 ;  /* 0x00000003ff037819 */ /* 0x000fc8000001160f */
[----:B------:R-:W1:Y:S01]  /*0b20*/  SHFL.BFLY PT, R5, R0, 0x4, 0x1f ;  /* 0x0c801f0000057f89 */ /* 0x000e6200000e0000 */
[----:B------:R-:W-:Y:S01]  /*0b30*/  LOP3.LUT R3, R3, 0x4, RZ, 0xc0, !PT ;  /* 0x0000000403037812 */ /* 0x000fe200078ec0ff */
[----:B-1----:R-:W-:Y:S01]  /*0b40*/  FADD R5, R0, R5 ;  /* 0x0000000500057221 */ /* 0x002fe20000000000 */
[----:B------:R-:W-:-:S04]  /*0b50*/  LOP3.LUT R0, R15, 0x1, RZ, 0xc0, !PT ;  /* 0x000000010f007812 */ /* 0x000fc800078ec0ff */
[----:B------:R-:W1:Y:S02]  /*0b60*/  SHFL.BFLY PT, R4, R5, 0x2, 0x1f ;  /* 0x0c401f0005047f89 */ /* 0x000e6400000e0000 */
[----:B-1----:R-:W-:-:S05]  /*0b70*/  FADD R4, R5, R4 ;  /* 0x0000000405047221 */ /* 0x002fca0000000000 */
[----:B------:R-:W1:Y:S02]  /*0b80*/  SHFL.BFLY PT, R7, R4, 0x1, 0x1f ;  /* 0x0c201f0004077f89 */ /* 0x000e6400000e0000 */
[----:B-1----:R-:W-:-:S05]  /*0b90*/  FADD R6, R4, R7 ;  /* 0x0000000704067221 */ /* 0x002fca0000000000 */
[----:B------:R-:W-:Y:S01]  /*0ba0*/  @!P0 STS [R3+UR4], R6 ;  /* 0x0000000603008988 */ /* 0x000fe20008000804 */
[----:B------:R-:W-:Y:S01]  /*0bb0*/  BAR.SYNC.DEFER_BLOCKING 0x0 ;  /* 0x0000000000007b1d */ /* 0x000fe20000010000 */
[----:B------:R-:W-:-:S04]  /*0bc0*/  ISETP.NE.U32.AND P0, PT, R0, 0x1, PT ;  /* 0x000000010000780c */ /* 0x000fc80003f05070 */
[----:B------:R-:W-:Y:S01]  /*0bd0*/  ISETP.LT.AND P0, PT, R15, 0x2, P0 ;  /* 0x000000020f00780c */ /* 0x000fe20000701270 */
[----:B------:R-:W1:Y:S04]  /*0be0*/  @!P1 LDS R12, [R2+UR4] ;  /* 0x00000004020c9984 */ /* 0x000e680008000800 */
[----:B-1----:R-:W1:Y:S02]  /*0bf0*/  SHFL.BFLY PT, R5, R12, 0x1, 0x1f ;  /* 0x0c201f000c057f89 */ /* 0x002e6400000e0000 */
[----:B-1----:R-:W-:-:S06]  /*0c00*/  FADD R5, R12, R5 ;  /* 0x000000050c057221 */ /* 0x002fcc0000000000 */
[----:B------:R1:W-:Y:S01]  /*0c10*/  @P0 STS [R2+UR4], R5 ;  /* 0x0000000502000988 */ /* 0x0003e20008000804 */
[----:B------:R-:W-:Y:S01]  /*0c20*/  BAR.SYNC.DEFER_BLOCKING 0x0 ;  /* 0x0000000000007b1d */ /* 0x000fe20000010000 */
[----:B------:R-:W-:-:S05]  /*0c30*/  LOP3.LUT P0, RZ, R15, 0x3f, RZ, 0xc0, !PT ;  /* 0x0000003f0fff7812 */ /* 0x000fca000780c0ff */
[----:B------:R-:W2:Y:S02]  /*0c40*/  LDS R0, [UR4] ;  /* 0x00000004ff007984 */ /* 0x000ea40008000800 */
[----:B------:R-:W-:Y:S06]  /*0c50*/  BAR.SYNC.DEFER_BLOCKING 0x0 ;  /* 0x0000000000007b1d */ /* 0x000fec0000010000 */
[----:B-1----:R-:W-:Y:S05]  /*0c60*/  @P0 EXIT ;  /* 0x000000000000094d */ /* 0x002fea0003800000 */
[----:B------:R-:W0:Y:S01]  /*0c70*/  LDC.64 R2, c[0x0][0x210] ;  /* 0x00008400ff027b82 */ /* 0x000e220000000a00 */
[----:B--2---:R-:W-:-:S04]  /*0c80*/  FADD R0, RZ, R0 ;  /* 0x00000000ff007221 */ /* 0x004fc80000000000 */
[----:B------:R-:W-:-:S05]  /*0c90*/  FFMA R5, R0, -0.00390625, RZ ;  /* 0xbb80000000057823 */ /* 0x000fca00000000ff */
[----:B0-----:R-:W-:Y:S01]  /*0ca0*/  STG.E desc[UR6][R2.64], R5 ;  /* 0x0000000502007986 */ /* 0x001fe2000c101906 */
[----:B------:R-:W-:Y:S05]  /*0cb0*/  EXIT ;  /* 0x000000000000794d */ /* 0x000fea0003800000 */
.L_x_0:
[----:B------:R-:W-:-:S00]  /*0cc0*/  BRA `(.L_x_0) ;  /* 0xfffffffc00fc7947 */ /* 0x000fc0000383ffff */
[----:B------:R-:W-:-:S00]  /*0cd0*/  NOP ;  /* 0x0000000000007918 */ /* 0x000fc00000000000 */
        /* <DEDUP_REMOVED lines=10> */
.L_x_1:


//--------------------- .nv.global.init           --------------------------
	.section	.nv.global.init,"aw",@progbits
.nv.global.init:
	.type		_$_str,@object
	.size		_$_str,(.L_0 - _$_str)
_$_str:
        /*0000*/ 	.byte	0x5f, 0x5f, 0x43, 0x55, 0x44, 0x41, 0x5f, 0x46, 0x54, 0x5a, 0x00
.L_0:


//--------------------- .nv.shared.triton_per_fused_log_mean_mul_neg_sigmoid_0 --------------------------
	.section	.nv.shared.triton_per_fused_log_mean_mul_neg_sigmoid_0,"aw",@nobits
	.sectionflags	@""
	.align	16
	.zero		1024


//--------------------- .nv.constant0.triton_per_fused_log_mean_mul_neg_sigmoid_0 --------------------------
	.section	.nv.constant0.triton_per_fused_log_mean_mul_neg_sigmoid_0,"a",@progbits
	.sectionflags	@""
	.align	4
.nv.constant0.triton_per_fused_log_mean_mul_neg_sigmoid_0:
	.zero		556
